//
// Generated by NVIDIA NVVM Compiler
//
// Compiler Build ID: CL-36424714
// Cuda compilation tools, release 13.0, V13.0.88
// Based on NVVM 20.0.0
//

.version 9.0
.target sm_100
.address_size 64

	// .globl	_Z18Tile_Shared_MatMul6MatrixS_S_
// _ZZ18Tile_Shared_MatMul6MatrixS_S_E2As has been demoted
// _ZZ18Tile_Shared_MatMul6MatrixS_S_E2Bs has been demoted

.visible .entry _Z18Tile_Shared_MatMul6MatrixS_S_(
	.param .align 8 .b8 _Z18Tile_Shared_MatMul6MatrixS_S__param_0[24],
	.param .align 8 .b8 _Z18Tile_Shared_MatMul6MatrixS_S__param_1[24],
	.param .align 8 .b8 _Z18Tile_Shared_MatMul6MatrixS_S__param_2[24]
)
{
	.reg .pred 	%p<8>;
	.reg .b32 	%r<88>;
	.reg .b32 	%f<116>;
	.reg .b64 	%rd<71>;
	// demoted variable
	.shared .align 4 .b8 _ZZ18Tile_Shared_MatMul6MatrixS_S_E2As[64];
	// demoted variable
	.shared .align 4 .b8 _ZZ18Tile_Shared_MatMul6MatrixS_S_E2Bs[64];
	ld.param.u64 	%rd7, [_Z18Tile_Shared_MatMul6MatrixS_S__param_2+16];
	ld.param.u32 	%r53, [_Z18Tile_Shared_MatMul6MatrixS_S__param_2+8];
	ld.param.u64 	%rd6, [_Z18Tile_Shared_MatMul6MatrixS_S__param_1+16];
	ld.param.u32 	%r50, [_Z18Tile_Shared_MatMul6MatrixS_S__param_1+8];
	ld.param.u64 	%rd5, [_Z18Tile_Shared_MatMul6MatrixS_S__param_0+16];
	ld.param.u32 	%r47, [_Z18Tile_Shared_MatMul6MatrixS_S__param_0+8];
	ld.param.v2.u32 	{%r45, %r46}, [_Z18Tile_Shared_MatMul6MatrixS_S__param_0];
	mov.u32 	%r54, %ctaid.y;
	mov.u32 	%r55, %ctaid.x;
	mov.u32 	%r1, %tid.y;
	mov.u32 	%r2, %tid.x;
	shl.b32 	%r3, %r54, 2;
	shl.b32 	%r4, %r55, 2;
	div.s32 	%r5, 4, %r45;
	setp.lt.s32 	%p1, %r5, 1;
	mov.f32 	%f115, 0f00000000;
	@%p1 bra 	$L__BB0_9;
	cvta.to.global.u64 	%rd1, %rd5;
	mul.lo.s32 	%r81, %r3, %r47;
	shl.b32 	%r8, %r50, 2;
	mad.lo.s32 	%r57, %r47, %r1, %r2;
	cvt.s64.s32 	%rd2, %r57;
	shl.b32 	%r58, %r1, 4;
	mov.u32 	%r59, _ZZ18Tile_Shared_MatMul6MatrixS_S_E2As;
	add.s32 	%r9, %r59, %r58;
	shl.b32 	%r60, %r2, 2;
	add.s32 	%r10, %r9, %r60;
	mad.lo.s32 	%r61, %r50, %r1, %r2;
	cvt.s64.s32 	%rd3, %r61;
	mov.u32 	%r62, _ZZ18Tile_Shared_MatMul6MatrixS_S_E2Bs;
	add.s32 	%r12, %r62, %r60;
	add.s32 	%r11, %r12, %r58;
	setp.lt.u32 	%p2, %r5, 4;
	mov.f32 	%f115, 0f00000000;
	mov.b32 	%r87, 0;
	@%p2 bra 	$L__BB0_4;
	and.b32  	%r63, %r5, 2147483644;
	neg.s32 	%r85, %r63;
	add.s32 	%r84, %r81, 4;
	add.s32 	%r83, %r81, 8;
	add.s32 	%r82, %r81, 12;
	add.s32 	%r80, %r8, %r4;
	shl.b32 	%r64, %r50, 3;
	add.s32 	%r79, %r64, %r4;
	mad.lo.s32 	%r78, %r50, 12, %r4;
	mov.f32 	%f115, 0f00000000;
	mov.u32 	%r77, %r4;
$L__BB0_3:
	.pragma "nounroll";
	and.b32  	%r87, %r5, 2147483644;
	cvt.s64.s32 	%rd8, %r84;
	add.s64 	%rd9, %rd2, %rd8;
	shl.b64 	%rd10, %rd9, 2;
	add.s64 	%rd11, %rd1, %rd10;
	cvt.s64.s32 	%rd12, %r83;
	add.s64 	%rd13, %rd2, %rd12;
	shl.b64 	%rd14, %rd13, 2;
	add.s64 	%rd15, %rd1, %rd14;
	cvt.s64.s32 	%rd16, %r82;
	add.s64 	%rd17, %rd2, %rd16;
	shl.b64 	%rd18, %rd17, 2;
	add.s64 	%rd19, %rd1, %rd18;
	cvt.s64.s32 	%rd20, %r81;
	add.s64 	%rd21, %rd2, %rd20;
	shl.b64 	%rd22, %rd21, 2;
	add.s64 	%rd23, %rd1, %rd22;
	cvt.s64.s32 	%rd24, %r77;
	ld.global.f32 	%f14, [%rd23];
	st.shared.f32 	[%r10], %f14;
	add.s64 	%rd25, %rd24, %rd3;
	cvta.to.global.u64 	%rd26, %rd6;
	shl.b64 	%rd27, %rd25, 2;
	add.s64 	%rd28, %rd26, %rd27;
	ld.global.f32 	%f15, [%rd28];
	st.shared.f32 	[%r11], %f15;
	bar.sync 	0;
	ld.shared.f32 	%f16, [%r9];
	ld.shared.f32 	%f17, [%r12];
	fma.rn.f32 	%f18, %f16, %f17, %f115;
	ld.shared.f32 	%f19, [%r9+4];
	ld.shared.f32 	%f20, [%r12+16];
	fma.rn.f32 	%f21, %f19, %f20, %f18;
	ld.shared.f32 	%f22, [%r9+8];
	ld.shared.f32 	%f23, [%r12+32];
	fma.rn.f32 	%f24, %f22, %f23, %f21;
	ld.shared.f32 	%f25, [%r9+12];
	ld.shared.f32 	%f26, [%r12+48];
	fma.rn.f32 	%f27, %f25, %f26, %f24;
	bar.sync 	0;
	cvt.s64.s32 	%rd29, %r80;
	ld.global.f32 	%f28, [%rd11];
	st.shared.f32 	[%r10], %f28;
	add.s64 	%rd30, %rd29, %rd3;
	shl.b64 	%rd31, %rd30, 2;
	add.s64 	%rd32, %rd26, %rd31;
	ld.global.f32 	%f29, [%rd32];
	st.shared.f32 	[%r11], %f29;
	bar.sync 	0;
	ld.shared.f32 	%f30, [%r9];
	ld.shared.f32 	%f31, [%r12];
	fma.rn.f32 	%f32, %f30, %f31, %f27;
	ld.shared.f32 	%f33, [%r9+4];
	ld.shared.f32 	%f34, [%r12+16];
	fma.rn.f32 	%f35, %f33, %f34, %f32;
	ld.shared.f32 	%f36, [%r9+8];
	ld.shared.f32 	%f37, [%r12+32];
	fma.rn.f32 	%f38, %f36, %f37, %f35;
	ld.shared.f32 	%f39, [%r9+12];
	ld.shared.f32 	%f40, [%r12+48];
	fma.rn.f32 	%f41, %f39, %f40, %f38;
	bar.sync 	0;
	cvt.s64.s32 	%rd33, %r79;
	ld.global.f32 	%f42, [%rd15];
	st.shared.f32 	[%r10], %f42;
	add.s64 	%rd34, %rd33, %rd3;
	shl.b64 	%rd35, %rd34, 2;
	add.s64 	%rd36, %rd26, %rd35;
	ld.global.f32 	%f43, [%rd36];
	st.shared.f32 	[%r11], %f43;
	bar.sync 	0;
	ld.shared.f32 	%f44, [%r9];
	ld.shared.f32 	%f45, [%r12];
	fma.rn.f32 	%f46, %f44, %f45, %f41;
	ld.shared.f32 	%f47, [%r9+4];
	ld.shared.f32 	%f48, [%r12+16];
	fma.rn.f32 	%f49, %f47, %f48, %f46;
	ld.shared.f32 	%f50, [%r9+8];
	ld.shared.f32 	%f51, [%r12+32];
	fma.rn.f32 	%f52, %f50, %f51, %f49;
	ld.shared.f32 	%f53, [%r9+12];
	ld.shared.f32 	%f54, [%r12+48];
	fma.rn.f32 	%f55, %f53, %f54, %f52;
	bar.sync 	0;
	cvt.s64.s32 	%rd37, %r78;
	ld.global.f32 	%f56, [%rd19];
	st.shared.f32 	[%r10], %f56;
	add.s64 	%rd38, %rd37, %rd3;
	shl.b64 	%rd39, %rd38, 2;
	add.s64 	%rd40, %rd26, %rd39;
	ld.global.f32 	%f57, [%rd40];
	st.shared.f32 	[%r11], %f57;
	bar.sync 	0;
	ld.shared.f32 	%f58, [%r9];
	ld.shared.f32 	%f59, [%r12];
	fma.rn.f32 	%f60, %f58, %f59, %f55;
	ld.shared.f32 	%f61, [%r9+4];
	ld.shared.f32 	%f62, [%r12+16];
	fma.rn.f32 	%f63, %f61, %f62, %f60;
	ld.shared.f32 	%f64, [%r9+8];
	ld.shared.f32 	%f65, [%r12+32];
	fma.rn.f32 	%f66, %f64, %f65, %f63;
	ld.shared.f32 	%f67, [%r9+12];
	ld.shared.f32 	%f68, [%r12+48];
	fma.rn.f32 	%f115, %f67, %f68, %f66;
	bar.sync 	0;
	add.s32 	%r85, %r85, 4;
	add.s32 	%r84, %r84, 16;
	add.s32 	%r83, %r83, 16;
	add.s32 	%r82, %r82, 16;
	add.s32 	%r81, %r81, 16;
	shl.b32 	%r65, %r50, 4;
	add.s32 	%r80, %r80, %r65;
	add.s32 	%r79, %r79, %r65;
	add.s32 	%r78, %r78, %r65;
	add.s32 	%r77, %r77, %r65;
	setp.ne.s32 	%p3, %r85, 0;
	@%p3 bra 	$L__BB0_3;
$L__BB0_4:
	and.b32  	%r40, %r5, 3;
	setp.eq.s32 	%p4, %r40, 0;
	@%p4 bra 	$L__BB0_9;
	cvta.to.global.u64 	%rd4, %rd6;
	shl.b32 	%r41, %r50, 2;
	mul.lo.s32 	%r42, %r3, %r47;
	setp.eq.s32 	%p5, %r40, 1;
	@%p5 bra 	$L__BB0_7;
	shl.b32 	%r66, %r87, 2;
	add.s32 	%r67, %r66, %r42;
	cvt.s64.s32 	%rd41, %r67;
	mad.lo.s32 	%r68, %r41, %r87, %r4;
	cvt.s64.s32 	%rd42, %r68;
	add.s64 	%rd43, %rd41, %rd2;
	shl.b64 	%rd44, %rd43, 2;
	add.s64 	%rd45, %rd1, %rd44;
	ld.global.f32 	%f70, [%rd45];
	st.shared.f32 	[%r10], %f70;
	add.s64 	%rd46, %rd42, %rd3;
	shl.b64 	%rd47, %rd46, 2;
	add.s64 	%rd48, %rd4, %rd47;
	ld.global.f32 	%f71, [%rd48];
	st.shared.f32 	[%r11], %f71;
	bar.sync 	0;
	ld.shared.f32 	%f72, [%r9];
	ld.shared.f32 	%f73, [%r12];
	fma.rn.f32 	%f74, %f72, %f73, %f115;
	ld.shared.f32 	%f75, [%r9+4];
	ld.shared.f32 	%f76, [%r12+16];
	fma.rn.f32 	%f77, %f75, %f76, %f74;
	ld.shared.f32 	%f78, [%r9+8];
	ld.shared.f32 	%f79, [%r12+32];
	fma.rn.f32 	%f80, %f78, %f79, %f77;
	ld.shared.f32 	%f81, [%r9+12];
	ld.shared.f32 	%f82, [%r12+48];
	fma.rn.f32 	%f83, %f81, %f82, %f80;
	bar.sync 	0;
	add.s32 	%r69, %r67, 4;
	cvt.s64.s32 	%rd49, %r69;
	add.s32 	%r70, %r68, %r41;
	cvt.s64.s32 	%rd50, %r70;
	add.s64 	%rd51, %rd49, %rd2;
	shl.b64 	%rd52, %rd51, 2;
	add.s64 	%rd53, %rd1, %rd52;
	ld.global.f32 	%f84, [%rd53];
	st.shared.f32 	[%r10], %f84;
	add.s64 	%rd54, %rd50, %rd3;
	shl.b64 	%rd55, %rd54, 2;
	add.s64 	%rd56, %rd4, %rd55;
	ld.global.f32 	%f85, [%rd56];
	st.shared.f32 	[%r11], %f85;
	bar.sync 	0;
	ld.shared.f32 	%f86, [%r9];
	ld.shared.f32 	%f87, [%r12];
	fma.rn.f32 	%f88, %f86, %f87, %f83;
	ld.shared.f32 	%f89, [%r9+4];
	ld.shared.f32 	%f90, [%r12+16];
	fma.rn.f32 	%f91, %f89, %f90, %f88;
	ld.shared.f32 	%f92, [%r9+8];
	ld.shared.f32 	%f93, [%r12+32];
	fma.rn.f32 	%f94, %f92, %f93, %f91;
	ld.shared.f32 	%f95, [%r9+12];
	ld.shared.f32 	%f96, [%r12+48];
	fma.rn.f32 	%f115, %f95, %f96, %f94;
	bar.sync 	0;
	add.s32 	%r87, %r87, 2;
$L__BB0_7:
	and.b32  	%r71, %r5, 1;
	setp.eq.b32 	%p6, %r71, 1;
	not.pred 	%p7, %p6;
	@%p7 bra 	$L__BB0_9;
	shl.b32 	%r72, %r87, 2;
	add.s32 	%r73, %r72, %r42;
	cvt.s64.s32 	%rd57, %r73;
	mad.lo.s32 	%r74, %r41, %r87, %r4;
	cvt.s64.s32 	%rd58, %r74;
	add.s64 	%rd59, %rd57, %rd2;
	shl.b64 	%rd60, %rd59, 2;
	add.s64 	%rd61, %rd1, %rd60;
	ld.global.f32 	%f97, [%rd61];
	st.shared.f32 	[%r10], %f97;
	add.s64 	%rd62, %rd58, %rd3;
	shl.b64 	%rd63, %rd62, 2;
	add.s64 	%rd64, %rd4, %rd63;
	ld.global.f32 	%f98, [%rd64];
	st.shared.f32 	[%r11], %f98;
	bar.sync 	0;
	ld.shared.f32 	%f99, [%r9];
	ld.shared.f32 	%f100, [%r12];
	fma.rn.f32 	%f101, %f99, %f100, %f115;
	ld.shared.f32 	%f102, [%r9+4];
	ld.shared.f32 	%f103, [%r12+16];
	fma.rn.f32 	%f104, %f102, %f103, %f101;
	ld.shared.f32 	%f105, [%r9+8];
	ld.shared.f32 	%f106, [%r12+32];
	fma.rn.f32 	%f107, %f105, %f106, %f104;
	ld.shared.f32 	%f108, [%r9+12];
	ld.shared.f32 	%f109, [%r12+48];
	fma.rn.f32 	%f115, %f108, %f109, %f107;
	bar.sync 	0;
$L__BB0_9:
	mad.lo.s32 	%r75, %r3, %r53, %r4;
	cvt.s64.s32 	%rd65, %r75;
	cvta.to.global.u64 	%rd66, %rd7;
	mad.lo.s32 	%r76, %r53, %r1, %r2;
	cvt.s64.s32 	%rd67, %r76;
	add.s64 	%rd68, %rd65, %rd67;
	shl.b64 	%rd69, %rd68, 2;
	add.s64 	%rd70, %rd66, %rd69;
	st.global.f32 	[%rd70], %f115;
	ret;

}


// ===== COMPILED SASS (sm_100) =====

	.target	sm_100

	.elftype	@"ET_EXEC"


//--------------------- .note.nv.tkinfo           --------------------------
	.section	.note.nv.tkinfo,"",@"SHT_NOTE"
	.sectionflags	@"SHF_NOTE_NV_TKINFO"
	.tkinfo
        /*0018*/ 	.word	0x00000002
        /*0030*/ 	.string	""
        /*0030*/ 	.string	"ptxas"
        /*0030*/ 	.string	"Cuda compilation tools, release 13.0, V13.0.88"
        /*0030*/ 	.string	"Build cuda_13.0.r13.0/compiler.36424714_0"
        /*0030*/ 	.string	"-arch sm_100 -m 64 "



//--------------------- .note.nv.cuinfo           --------------------------
	.section	.note.nv.cuinfo,"",@"SHT_NOTE"
	.sectionflags	@"SHF_NOTE_NV_CUINFO"
        /*0018*/ 	.short	0x0002
        /*001a*/ 	.short	0x0064
        /*001c*/ 	.short	0x0082
	.zero		2


//--------------------- .nv.info                  --------------------------
	.section	.nv.info,"",@"SHT_CUDA_INFO"
	.align	4


	//----- nvinfo : EIATTR_REGCOUNT
	.align		4
        /*0000*/ 	.byte	0x04, 0x2f
        /*0002*/ 	.short	(.L_1 - .L_0)
	.align		4
.L_0:
        /*0004*/ 	.word	index@(_Z18Tile_Shared_MatMul6MatrixS_S_)
        /*0008*/ 	.word	0x00000020


	//----- nvinfo : EIATTR_FRAME_SIZE
	.align		4
.L_1:
        /*000c*/ 	.byte	0x04, 0x11
        /*000e*/ 	.short	(.L_3 - .L_2)
	.align		4
.L_2:
        /*0010*/ 	.word	index@(_Z18Tile_Shared_MatMul6MatrixS_S_)
        /*0014*/ 	.word	0x00000000


	//----- nvinfo : EIATTR_MIN_STACK_SIZE
	.align		4
.L_3:
        /*0018*/ 	.byte	0x04, 0x12
        /*001a*/ 	.short	(.L_5 - .L_4)
	.align		4
.L_4:
        /*001c*/ 	.word	index@(_Z18Tile_Shared_MatMul6MatrixS_S_)
        /*0020*/ 	.word	0x00000000
.L_5:


//--------------------- .nv.compat                --------------------------
	.section	.nv.compat,"",@"SHT_CUDA_COMPAT_INFO"
	.align	4
        /*0000*/ 	.byte	0x02, 0x09, 0x00, 0x00, 0x02, 0x02, 0x01, 0x00, 0x02, 0x05, 0x05, 0x00, 0x03, 0x07, 0x01, 0x01
        /*0010*/ 	.byte	0x02, 0x03, 0x00, 0x00, 0x02, 0x06, 0x01, 0x00, 0x04, 0x0b, 0x08, 0x00, 0x09, 0x00, 0x00, 0x00
        /*0020*/ 	.byte	0x00, 0x00, 0x00, 0x00


//--------------------- .nv.info._Z18Tile_Shared_MatMul6MatrixS_S_ --------------------------
	.section	.nv.info._Z18Tile_Shared_MatMul6MatrixS_S_,"",@"SHT_CUDA_INFO"
	.sectionflags	@""
	.align	4


	//----- nvinfo : EIATTR_CUDA_API_VERSION
	.align		4
        /*0000*/ 	.byte	0x04, 0x37
        /*0002*/ 	.short	(.L_7 - .L_6)
.L_6:
        /*0004*/ 	.word	0x00000082


	//----- nvinfo : EIATTR_KPARAM_INFO
	.align		4
.L_7:
        /*0008*/ 	.byte	0x04, 0x17
        /*000a*/ 	.short	(.L_9 - .L_8)
.L_8:
        /*000c*/ 	.word	0x00000000
        /*0010*/ 	.short	0x0002
        /*0012*/ 	.short	0x0030
        /*0014*/ 	.byte	0x00, 0xf0, 0x61, 0x00


	//----- nvinfo : EIATTR_KPARAM_INFO
	.align		4
.L_9:
        /*0018*/ 	.byte	0x04, 0x17
        /*001a*/ 	.short	(.L_11 - .L_10)
.L_10:
        /*001c*/ 	.word	0x00000000
        /*0020*/ 	.short	0x0001
        /*0022*/ 	.short	0x0018
        /*0024*/ 	.byte	0x00, 0xf0, 0x61, 0x00


	//----- nvinfo : EIATTR_KPARAM_INFO
	.align		4
.L_11:
        /*0028*/ 	.byte	0x04, 0x17
        /*002a*/ 	.short	(.L_13 - .L_12)
.L_12:
        /*002c*/ 	.word	0x00000000
        /*0030*/ 	.short	0x0000
        /*0032*/ 	.short	0x0000
        /*0034*/ 	.byte	0x00, 0xf0, 0x61, 0x00


	//----- nvinfo : EIATTR_SPARSE_MMA_MASK
	.align		4
.L_13:
        /*0038*/ 	.byte	0x03, 0x50
        /*003a*/ 	.short	0x0000


	//----- nvinfo : EIATTR_MAXREG_COUNT
	.align		4
        /*003c*/ 	.byte	0x03, 0x1b
        /*003e*/ 	.short	0x00ff


	//----- nvinfo : EIATTR_NUM_BARRIERS
	.align		4
        /*0040*/ 	.byte	0x02, 0x4c
        /*0042*/ 	.byte	0x01
	.zero		1


	//----- nvinfo : EIATTR_MERCURY_ISA_VERSION
	.align		4
        /*0044*/ 	.byte	0x03, 0x5f
        /*0046*/ 	.short	0x0101


	//----- nvinfo : EIATTR_VRC_CTA_INIT_COUNT
	.align		4
        /*0048*/ 	.byte	0x02, 0x4a
	.zero		1
	.zero		1


	//----- nvinfo : EIATTR_EXIT_INSTR_OFFSETS
	.align		4
        /*004c*/ 	.byte	0x04, 0x1c
        /*004e*/ 	.short	(.L_15 - .L_14)


	//   ....[0]....
.L_14:
        /*0050*/ 	.word	0x00001240


	//----- nvinfo : EIATTR_CBANK_PARAM_SIZE
	.align		4
.L_15:
        /*0054*/ 	.byte	0x03, 0x19
        /*0056*/ 	.short	0x0048


	//----- nvinfo : EIATTR_PARAM_CBANK
	.align		4
        /*0058*/ 	.byte	0x04, 0x0a
        /*005a*/ 	.short	(.L_17 - .L_16)
	.align		4
.L_16:
        /*005c*/ 	.word	index@(.nv.constant0._Z18Tile_Shared_MatMul6MatrixS_S_)
        /*0060*/ 	.short	0x0380
        /*0062*/ 	.short	0x0048


	//----- nvinfo : EIATTR_SW_WAR
	.align		4
.L_17:
        /*0064*/ 	.byte	0x04, 0x36
        /*0066*/ 	.short	(.L_19 - .L_18)
.L_18:
        /*0068*/ 	.word	0x00000008
.L_19:


//--------------------- .nv.callgraph             --------------------------
	.section	.nv.callgraph,"",@"SHT_CUDA_CALLGRAPH"
	.align	4
	.sectionentsize	8
	.align		4
        /*0000*/ 	.word	0x00000000
	.align		4
        /*0004*/ 	.word	0xffffffff
	.align		4
        /*0008*/ 	.word	0x00000000
	.align		4
        /*000c*/ 	.word	0xfffffffe
	.align		4
        /*0010*/ 	.word	0x00000000
	.align		4
        /*0014*/ 	.word	0xfffffffd
	.align		4
        /*0018*/ 	.word	0x00000000
	.align		4
        /*001c*/ 	.word	0xfffffffc


//--------------------- .text._Z18Tile_Shared_MatMul6MatrixS_S_ --------------------------
	.section	.text._Z18Tile_Shared_MatMul6MatrixS_S_,"ax",@progbits
	.align	128
        .global         _Z18Tile_Shared_MatMul6MatrixS_S_
        .type           _Z18Tile_Shared_MatMul6MatrixS_S_,@function
        .size           _Z18Tile_Shared_MatMul6MatrixS_S_,(.L_x_5 - _Z18Tile_Shared_MatMul6MatrixS_S_)
        .other          _Z18Tile_Shared_MatMul6MatrixS_S_,@"STO_CUDA_ENTRY STV_DEFAULT"
_Z18Tile_Shared_MatMul6MatrixS_S_:
.text._Z18Tile_Shared_MatMul6MatrixS_S_:
[----:B------:R-:W-:Y:S01]  /*0000*/  LDC R1, c[0x0][0x37c] ;  /* 0x0000df00ff017b82 */ /* 0x000fe20000000800 */
[----:B------:R-:W0:Y:S01]  /*0010*/  LDCU UR8, c[0x0][0x380] ;  /* 0x00007000ff0877ac */ /* 0x000e220008000800 */
[----:B------:R-:W1:Y:S01]  /*0020*/  S2R R7, SR_TID.Y ;  /* 0x0000000000077919 */ /* 0x000e620000002200 */
[----:B------:R-:W-:Y:S01]  /*0030*/  IMAD.MOV.U32 R21, RZ, RZ, RZ ;  /* 0x000000ffff157224 */ /* 0x000fe200078e00ff */
[----:B------:R-:W-:Y:S01]  /*0040*/  UMOV UR4, URZ ;  /* 0x000000ff00047c82 */ /* 0x000fe20008000000 */
[----:B------:R-:W2:Y:S01]  /*0050*/  LDCU.64 UR12, c[0x0][0x358] ;  /* 0x00006b00ff0c77ac */ /* 0x000ea20008000a00 */
[----:B0-----:R-:W-:-:S05]  /*0060*/  IMAD.U32 R0, RZ, RZ, UR8 ;  /* 0x00000008ff007e24 */ /* 0x001fca000f8e00ff */
[----:B------:R-:W-:-:S04]  /*0070*/  IABS R0, R0 ;  /* 0x0000000000007213 */ /* 0x000fc80000000000 */
[----:B------:R-:W-:-:S13]  /*0080*/  R2UR UR7, R0 ;  /* 0x00000000000772ca */ /* 0x000fda00000e0000 */
[----:B------:R-:W0:Y:S08]  /*0090*/  I2F.RP R0, UR7 ;  /* 0x0000000700007d06 */ /* 0x000e300008209400 */
[----:B0-----:R-:W0:Y:S02]  /*00a0*/  MUFU.RCP R0, R0 ;  /* 0x0000000000007308 */ /* 0x001e240000001000 */
[----:B0-----:R-:W-:-:S06]  /*00b0*/  VIADD R2, R0, 0xffffffe ;  /* 0x0ffffffe00027836 */ /* 0x001fcc0000000000 */
[----:B------:R-:W0:Y:S02]  /*00c0*/  F2I.FTZ.U32.TRUNC.NTZ R2, R2 ;  /* 0x0000000200027305 */ /* 0x000e24000021f000 */
[----:B0-----:R-:W-:Y:S02]  /*00d0*/  R2UR UR5, R2 ;  /* 0x00000000020572ca */ /* 0x001fe400000e0000 */
[----:B------:R-:W0:Y:S11]  /*00e0*/  S2R R2, SR_TID.X ;  /* 0x0000000000027919 */ /* 0x000e360000002100 */
[----:B------:R-:W-:-:S04]  /*00f0*/  UIADD3 UR6, UPT, UPT, URZ, -UR5, URZ ;  /* 0x80000005ff067290 */ /* 0x000fc8000fffe0ff */
[----:B------:R-:W-:-:S04]  /*0100*/  UIMAD UR6, UR6, UR7, URZ ;  /* 0x00000007060672a4 */ /* 0x000fc8000f8e02ff */
[----:B------:R-:W-:-:S04]  /*0110*/  UIMAD.WIDE.U32 UR4, UR5, UR6, UR4 ;  /* 0x00000006050472a5 */ /* 0x000fc8000f8e0004 */
[----:B------:R-:W-:-:S03]  /*0120*/  UIMAD.WIDE.U32 UR4, UR5, 0x4, URZ ;  /* 0x00000004050478a5 */ /* 0x000fc6000f8e00ff */
[----:B------:R-:W3:Y:S01]  /*0130*/  S2UR UR6, SR_CTAID.X ;  /* 0x00000000000679c3 */ /* 0x000ee20000002500 */
[----:B------:R-:W-:-:S04]  /*0140*/  UIADD3 UR4, UPT, UPT, -UR5, URZ, URZ ;  /* 0x000000ff05047290 */ /* 0x000fc8000fffe1ff */
[----:B------:R-:W-:-:S04]  /*0150*/  UIMAD UR4, UR7, UR4, 0x4 ;  /* 0x00000004070474a4 */ /* 0x000fc8000f8e0204 */
[----:B------:R-:W-:-:S11]  /*0160*/  UISETP.GT.U32.AND UP0, UPT, UR7, UR4, UPT ;  /* 0x000000040700728c */ /* 0x000fd6000bf04070 */
[----:B------:R-:W-:Y:S02]  /*0170*/  @!UP0 UIADD3 UR4, UPT, UPT, UR4, -UR7, URZ ;  /* 0x8000000704048290 */ /* 0x000fe4000fffe0ff */
[----:B------:R-:W-:Y:S02]  /*0180*/  @!UP0 UIADD3 UR5, UPT, UPT, UR5, 0x1, URZ ;  /* 0x0000000105058890 */ /* 0x000fe4000fffe0ff */
[----:B------:R-:W-:Y:S02]  /*0190*/  UISETP.GE.U32.AND UP1, UPT, UR4, UR7, UPT ;  /* 0x000000070400728c */ /* 0x000fe4000bf26070 */
[----:B------:R-:W-:Y:S02]  /*01a0*/  ULOP3.LUT UR7, UR8, 0x4, URZ, 0x3c, !UPT ;  /* 0x0000000408077892 */ /* 0x000fe4000f8e3cff */
[----:B---3--:R-:W-:Y:S02]  /*01b0*/  USHF.L.U32 UR6, UR6, 0x2, URZ ;  /* 0x0000000206067899 */ /* 0x008fe400080006ff */
[----:B------:R-:W-:Y:S01]  /*01c0*/  UISETP.GE.AND UP0, UPT, UR7, URZ, UPT ;  /* 0x000000ff0700728c */ /* 0x000fe2000bf06270 */
[----:B------:R-:W3:Y:S04]  /*01d0*/  S2UR UR4, SR_CTAID.Y ;  /* 0x00000000000479c3 */ /* 0x000ee80000002600 */
[----:B------:R-:W-:-:S02]  /*01e0*/  @UP1 UIADD3 UR5, UPT, UPT, UR5, 0x1, URZ ;  /* 0x0000000105051890 */ /* 0x000fc4000fffe0ff */
[----:B------:R-:W-:-:S05]  /*01f0*/  UISETP.NE.AND UP1, UPT, UR8, URZ, UPT ;  /* 0x000000ff0800728c */ /* 0x000fca000bf25270 */
[----:B------:R-:W-:Y:S02]  /*0200*/  UMOV UR11, UR5 ;  /* 0x00000005000b7c82 */ /* 0x000fe40008000000 */
[----:B------:R-:W-:-:S04]  /*0210*/  @!UP0 UIADD3 UR11, UPT, UPT, -UR11, URZ, URZ ;  /* 0x000000ff0b0b8290 */ /* 0x000fc8000fffe1ff */
[----:B------:R-:W-:-:S04]  /*0220*/  @!UP1 ULOP3.LUT UR11, URZ, UR8, URZ, 0x33, !UPT ;  /* 0x00000008ff0b9292 */ /* 0x000fc8000f8e33ff */
[----:B------:R-:W-:Y:S02]  /*0230*/  UISETP.GE.AND UP0, UPT, UR11, 0x1, UPT ;  /* 0x000000010b00788c */ /* 0x000fe4000bf06270 */
[----:B---3--:R-:W-:-:S07]  /*0240*/  USHF.L.U32 UR5, UR4, 0x2, URZ ;  /* 0x0000000204057899 */ /* 0x008fce00080006ff */
[----:B012---:R-:W-:Y:S05]  /*0250*/  BRA.U !UP0, `(.L_x_0) ;  /* 0x0000000d08c87547 */ /* 0x007fea000b800000 */
[----:B------:R-:W0:Y:S01]  /*0260*/  S2UR UR8, SR_CgaCtaId ;  /* 0x00000000000879c3 */ /* 0x000e220000008800 */
[----:B------:R-:W1:Y:S01]  /*0270*/  LDCU UR9, c[0x0][0x388] ;  /* 0x00007100ff0977ac */ /* 0x000e620008000800 */
[----:B------:R-:W-:Y:S01]  /*0280*/  IMAD.MOV.U32 R21, RZ, RZ, RZ ;  /* 0x000000ffff157224 */ /* 0x000fe200078e00ff */
[----:B------:R-:W2:Y:S01]  /*0290*/  LDCU UR10, c[0x0][0x3a0] ;  /* 0x00007400ff0a77ac */ /* 0x000ea20008000800 */
[----:B------:R-:W-:Y:S01]  /*02a0*/  UMOV UR4, 0x400 ;  /* 0x0000040000047882 */ /* 0x000fe20000000000 */
[----:B------:R-:W-:Y:S02]  /*02b0*/  UISETP.GE.U32.AND UP0, UPT, UR11, 0x4, UPT ;  /* 0x000000040b00788c */ /* 0x000fe4000bf06070 */
[----:B------:R-:W-:Y:S01]  /*02c0*/  UIADD3 UR7, UPT, UPT, UR4, 0x40, URZ ;  /* 0x0000004004077890 */ /* 0x000fe2000fffe0ff */
[C-C-:B-1----:R-:W-:Y:S02]  /*02d0*/  IMAD R6, R7.reuse, UR9, R2.reuse ;  /* 0x0000000907067c24 */ /* 0x142fe4000f8e0202 */
[----:B--2---:R-:W-:Y:S01]  /*02e0*/  IMAD R0, R7, UR10, R2 ;  /* 0x0000000a07007c24 */ /* 0x004fe2000f8e0202 */
[----:B0-----:R-:W-:-:S02]  /*02f0*/  ULEA UR4, UR8, UR4, 0x18 ;  /* 0x0000000408047291 */ /* 0x001fc4000f8ec0ff */
[----:B------:R-:W-:Y:S01]  /*0300*/  SHF.R.S32.HI R3, RZ, 0x1f, R6 ;  /* 0x0000001fff037819 */ /* 0x000fe20000011406 */
[----:B------:R-:W-:Y:S01]  /*0310*/  ULEA UR8, UR8, UR7, 0x18 ;  /* 0x0000000708087291 */ /* 0x000fe2000f8ec0ff */
[----:B------:R-:W-:Y:S01]  /*0320*/  SHF.R.S32.HI R4, RZ, 0x1f, R0 ;  /* 0x0000001fff047819 */ /* 0x000fe20000011400 */
[----:B------:R-:W-:Y:S01]  /*0330*/  UIMAD UR7, UR5, UR9, URZ ;  /* 0x00000009050772a4 */ /* 0x000fe2000f8e02ff */
[----:B------:R-:W-:Y:S01]  /*0340*/  LEA R7, R7, UR4, 0x4 ;  /* 0x0000000407077c11 */ /* 0x000fe2000f8e20ff */
[----:B------:R-:W-:Y:S02]  /*0350*/  UMOV UR4, URZ ;  /* 0x000000ff00047c82 */ /* 0x000fe40008000000 */
[----:B------:R-:W-:Y:S01]  /*0360*/  LEA R5, R2, UR8, 0x2 ;  /* 0x0000000802057c11 */ /* 0x000fe2000f8e10ff */
[----:B------:R-:W-:Y:S07]  /*0370*/  BRA.U !UP0, `(.L_x_1) ;  /* 0x0000000508f47547 */ /* 0x000fee000b800000 */
[----:B------:R-:W-:Y:S01]  /*0380*/  IMAD.U32 R17, RZ, RZ, UR7 ;  /* 0x00000007ff117e24 */ /* 0x000fe2000f8e00ff */
[----:B------:R-:W-:Y:S01]  /*0390*/  ULOP3.LUT UR4, UR11, 0x7ffffffc, URZ, 0xc0, !UPT ;  /* 0x7ffffffc0b047892 */ /* 0x000fe2000f8ec0ff */
[----:B------:R-:W-:Y:S01]  /*03a0*/  IMAD.MOV.U32 R21, RZ, RZ, RZ ;  /* 0x000000ffff157224 */ /* 0x000fe200078e00ff */
[----:B------:R-:W0:Y:S01]  /*03b0*/  LDCU.64 UR18, c[0x0][0x3a8] ;  /* 0x00007500ff1277ac */ /* 0x000e220008000a00 */
[C---:B------:R-:W-:Y:S02]  /*03c0*/  VIADD R16, R17.reuse, 0x4 ;  /* 0x0000000411107836 */ /* 0x040fe40000000000 */
[C---:B------:R-:W-:Y:S01]  /*03d0*/  VIADD R18, R17.reuse, 0x8 ;  /* 0x0000000811127836 */ /* 0x040fe20000000000 */
[----:B------:R-:W1:Y:S01]  /*03e0*/  LDCU.64 UR16, c[0x0][0x390] ;  /* 0x00007200ff1077ac */ /* 0x000e620008000a00 */
[----:B------:R-:W-:Y:S01]  /*03f0*/  VIADD R19, R17, 0xc ;  /* 0x0000000c11137836 */ /* 0x000fe20000000000 */
[----:B------:R-:W-:Y:S02]  /*0400*/  ULEA UR8, UR10, UR6, 0x2 ;  /* 0x000000060a087291 */ /* 0x000fe4000f8e10ff */
[----:B------:R-:W-:-:S02]  /*0410*/  ULEA UR9, UR10, UR6, 0x3 ;  /* 0x000000060a097291 */ /* 0x000fc4000f8e18ff */
[----:B------:R-:W-:Y:S02]  /*0420*/  UIMAD UR14, UR10, 0xc, UR6 ;  /* 0x0000000c0a0e78a4 */ /* 0x000fe4000f8e0206 */
[----:B------:R-:W-:Y:S01]  /*0430*/  UIADD3 UR4, UPT, UPT, -UR4, URZ, URZ ;  /* 0x000000ff04047290 */ /* 0x000fe2000fffe1ff */
[----:B------:R-:W-:-:S11]  /*0440*/  UMOV UR7, UR6 ;  /* 0x0000000600077c82 */ /* 0x000fd60008000000 */
.L_x_2:
[----:B------:R-:W-:Y:S01]  /*0450*/  IADD3 R11, P1, PT, R6, R17, RZ ;  /* 0x00000011060b7210 */ /* 0x000fe20007f3e0ff */
[----:B------:R-:W-:Y:S01]  /*0460*/  IMAD.U32 R13, RZ, RZ, UR7 ;  /* 0x00000007ff0d7e24 */ /* 0x000fe2000f8e00ff */
[----:B------:R-:W-:Y:S02]  /*0470*/  IADD3 R9, P0, PT, R0, UR7, RZ ;  /* 0x0000000700097c10 */ /* 0x000fe4000ff1e0ff */
[----:B------:R-:W-:Y:S02]  /*0480*/  LEA.HI.X.SX32 R14, R17, R3, 0x1, P1 ;  /* 0x00000003110e7211 */ /* 0x000fe400008f0eff */
[----:B-1----:R-:W-:Y:S02]  /*0490*/  LEA R10, P1, R11, UR16, 0x2 ;  /* 0x000000100b0a7c11 */ /* 0x002fe4000f8210ff */
[----:B------:R-:W-:Y:S02]  /*04a0*/  LEA.HI.X.SX32 R12, R13, R4, 0x1, P0 ;  /* 0x000000040d0c7211 */ /* 0x000fe400000f0eff */
[----:B0-----:R-:W-:-:S02]  /*04b0*/  LEA R8, P0, R9, UR18, 0x2 ;  /* 0x0000001209087c11 */ /* 0x001fc4000f8010ff */
[----:B------:R-:W-:Y:S02]  /*04c0*/  LEA.HI.X R11, R11, UR17, R14, 0x2, P1 ;  /* 0x000000110b0b7c11 */ /* 0x000fe400088f140e */
[----:B------:R-:W-:-:S03]  /*04d0*/  LEA.HI.X R9, R9, UR19, R12, 0x2, P0 ;  /* 0x0000001309097c11 */ /* 0x000fc600080f140c */
[----:B------:R-:W2:Y:S04]  /*04e0*/  LDG.E R14, desc[UR12][R10.64] ;  /* 0x0000000c0a0e7981 */ /* 0x000ea8000c1e1900 */
[----:B------:R-:W3:Y:S01]  /*04f0*/  LDG.E R15, desc[UR12][R8.64] ;  /* 0x0000000c080f7981 */ /* 0x000ee2000c1e1900 */
[----:B------:R-:W-:Y:S01]  /*0500*/  IMAD R25, R2, 0x4, R7 ;  /* 0x0000000402197824 */ /* 0x000fe200078e0207 */
[----:B------:R-:W-:Y:S01]  /*0510*/  IADD3 R13, P0, PT, R6, R16, RZ ;  /* 0x00000010060d7210 */ /* 0x000fe20007f1e0ff */
[----:B------:R-:W0:Y:S03]  /*0520*/  S2R R24, SR_TID.Y ;  /* 0x0000000000187919 */ /* 0x000e260000002200 */
[----:B------:R-:W-:-:S02]  /*0530*/  LEA.HI.X.SX32 R20, R16, R3, 0x1, P0 ;  /* 0x0000000310147211 */ /* 0x000fc400000f0eff */
[----:B------:R-:W-:-:S04]  /*0540*/  LEA R12, P0, R13, UR16, 0x2 ;  /* 0x000000100d0c7c11 */ /* 0x000fc8000f8010ff */
[----:B------:R-:W-:Y:S01]  /*0550*/  LEA.HI.X R13, R13, UR17, R20, 0x2, P0 ;  /* 0x000000110d0d7c11 */ /* 0x000fe200080f1414 */
[----:B0-----:R-:W-:Y:S01]  /*0560*/  IMAD R24, R24, 0x10, R5 ;  /* 0x0000001018187824 */ /* 0x001fe200078e0205 */
[----:B------:R-:W-:Y:S01]  /*0570*/  IADD3 R28, P0, PT, R0, UR8, RZ ;  /* 0x00000008001c7c10 */ /* 0x000fe2000ff1e0ff */
[----:B------:R-:W-:Y:S01]  /*0580*/  IMAD.U32 R29, RZ, RZ, UR8 ;  /* 0x00000008ff1d7e24 */ /* 0x000fe2000f8e00ff */
[----:B--2---:R-:W-:Y:S04]  /*0590*/  STS [R25], R14 ;  /* 0x0000000e19007388 */ /* 0x004fe80000000800 */
[----:B---3--:R0:W-:Y:S01]  /*05a0*/  STS [R24], R15 ;  /* 0x0000000f18007388 */ /* 0x0081e20000000800 */
[----:B------:R-:W-:Y:S01]  /*05b0*/  BAR.SYNC.DEFER_BLOCKING 0x0 ;  /* 0x0000000000007b1d */ /* 0x000fe20000010000 */
[----:B0-----:R-:W-:-:S02]  /*05c0*/  LEA.HI.X.SX32 R15, R29, R4, 0x1, P0 ;  /* 0x000000041d0f7211 */ /* 0x001fc400000f0eff */
[----:B------:R-:W-:-:S03]  /*05d0*/  LEA R14, P0, R28, UR18, 0x2 ;  /* 0x000000121c0e7c11 */ /* 0x000fc6000f8010ff */
[----:B------:R-:W-:Y:S04]  /*05e0*/  LDS R27, [R5] ;  /* 0x00000000051b7984 */ /* 0x000fe80000000800 */
[----:B------:R-:W-:Y:S04]  /*05f0*/  LDS R26, [R5+0x10] ;  /* 0x00001000051a7984 */ /* 0x000fe80000000800 */
[----:B------:R-:W-:Y:S04]  /*0600*/  LDS R23, [R5+0x20] ;  /* 0x0000200005177984 */ /* 0x000fe80000000800 */
[----:B------:R-:W-:Y:S04]  /*0610*/  LDS R20, [R5+0x30] ;  /* 0x0000300005147984 */ /* 0x000fe80000000800 */
[----:B------:R-:W0:Y:S01]  /*0620*/  LDS.128 R8, [R7] ;  /* 0x0000000007087984 */ /* 0x000e220000000c00 */
[----:B------:R-:W-:Y:S01]  /*0630*/  BAR.SYNC.DEFER_BLOCKING 0x0 ;  /* 0x0000000000007b1d */ /* 0x000fe20000010000 */
[----:B------:R-:W-:-:S05]  /*0640*/  LEA.HI.X R15, R28, UR19, R15, 0x2, P0 ;  /* 0x000000131c0f7c11 */ /* 0x000fca00080f140f */
[----:B------:R1:W2:Y:S04]  /*0650*/  LDG.E R22, desc[UR12][R12.64] ;  /* 0x0000000c0c167981 */ /* 0x0002a8000c1e1900 */
[----:B------:R-:W3:Y:S01]  /*0660*/  LDG.E R15, desc[UR12][R14.64] ;  /* 0x0000000c0e0f7981 */ /* 0x000ee2000c1e1900 */
[----:B0-----:R-:W-:Y:S01]  /*0670*/  FFMA R27, R8, R27, R21 ;  /* 0x0000001b081b7223 */ /* 0x001fe20000000015 */
[----:B------:R-:W-:-:S03]  /*0680*/  IADD3 R8, P0, PT, R6, R18, RZ ;  /* 0x0000001206087210 */ /* 0x000fc60007f1e0ff */
[----:B------:R-:W-:Y:S01]  /*0690*/  FFMA R26, R26, R9, R27 ;  /* 0x000000091a1a7223 */ /* 0x000fe2000000001b */
[----:B------:R-:W-:Y:S02]  /*06a0*/  LEA.HI.X.SX32 R9, R18, R3, 0x1, P0 ;  /* 0x0000000312097211 */ /* 0x000fe400000f0eff */
[----:B-1----:R-:W-:Y:S01]  /*06b0*/  LEA R12, P0, R8, UR16, 0x2 ;  /* 0x00000010080c7c11 */ /* 0x002fe2000f8010ff */
[----:B------:R-:W-:-:S03]  /*06c0*/  FFMA R21, R23, R10, R26 ;  /* 0x0000000a17157223 */ /* 0x000fc6000000001a */
[----:B------:R-:W-:Y:S01]  /*06d0*/  LEA.HI.X R13, R8, UR17, R9, 0x2, P0 ;  /* 0x00000011080d7c11 */ /* 0x000fe200080f1409 */
[----:B------:R-:W-:Y:S01]  /*06e0*/  FFMA R21, R20, R11, R21 ;  /* 0x0000000b14157223 */ /* 0x000fe20000000015 */
[----:B------:R-:W-:Y:S01]  /*06f0*/  IMAD.U32 R29, RZ, RZ, UR9 ;  /* 0x00000009ff1d7e24 */ /* 0x000fe2000f8e00ff */
[----:B------:R-:W-:Y:S01]  /*0700*/  IADD3 R28, P0, PT, R0, UR9, RZ ;  /* 0x00000009001c7c10 */ /* 0x000fe2000ff1e0ff */
        /* <DEDUP_REMOVED lines=15> */
[----:B------:R-:W-:-:S03]  /*0800*/  IADD3 R8, P1, PT, R0, UR14, RZ ;  /* 0x0000000e00087c10 */ /* 0x000fc6000ff3e0ff */
[----:B------:R-:W-:Y:S01]  /*0810*/  FFMA R20, R20, R9, R21 ;  /* 0x0000000914147223 */ /* 0x000fe20000000015 */
[----:B------:R-:W-:Y:S01]  /*0820*/  IMAD.U32 R21, RZ, RZ, UR14 ;  /* 0x0000000eff157e24 */ /* 0x000fe2000f8e00ff */
[----:B------:R-:W-:Y:S02]  /*0830*/  IADD3 R9, P0, PT, R6, R19, RZ ;  /* 0x0000001306097210 */ /* 0x000fe40007f1e0ff */
[----:B------:R-:W-:Y:S02]  /*0840*/  FFMA R27, R23, R10, R20 ;  /* 0x0000000a171b7223 */ /* 0x000fe40000000014 */
[----:B-1----:R-:W-:Y:S02]  /*0850*/  LEA.HI.X.SX32 R13, R21, R4, 0x1, P1 ;  /* 0x00000004150d7211 */ /* 0x002fe400008f0eff */
[----:B------:R-:W-:Y:S01]  /*0860*/  LEA.HI.X.SX32 R10, R19, R3, 0x1, P0 ;  /* 0x00000003130a7211 */ /* 0x000fe200000f0eff */
[----:B------:R-:W-:Y:S01]  /*0870*/  FFMA R27, R26, R11, R27 ;  /* 0x0000000b1a1b7223 */ /* 0x000fe2000000001b */
[----:B------:R-:W-:-:S02]  /*0880*/  LEA R22, P0, R9, UR16, 0x2 ;  /* 0x0000001009167c11 */ /* 0x000fc4000f8010ff */
[C---:B------:R-:W-:Y:S02]  /*0890*/  LEA R20, P1, R8.reuse, UR18, 0x2 ;  /* 0x0000001208147c11 */ /* 0x040fe4000f8210ff */
[----:B------:R-:W-:Y:S02]  /*08a0*/  LEA.HI.X R23, R9, UR17, R10, 0x2, P0 ;  /* 0x0000001109177c11 */ /* 0x000fe400080f140a */
[----:B------:R-:W-:Y:S01]  /*08b0*/  LEA.HI.X R21, R8, UR19, R13, 0x2, P1 ;  /* 0x0000001308157c11 */ /* 0x000fe200088f140d */
[----:B--2---:R-:W-:Y:S04]  /*08c0*/  STS [R25], R12 ;  /* 0x0000000c19007388 */ /* 0x004fe80000000800 */
[----:B---3--:R-:W-:Y:S01]  /*08d0*/  STS [R24], R15 ;  /* 0x0000000f18007388 */ /* 0x008fe20000000800 */
[----:B------:R-:W-:Y:S06]  /*08e0*/  BAR.SYNC.DEFER_BLOCKING 0x0 ;  /* 0x0000000000007b1d */ /* 0x000fec0000010000 */
[----:B------:R-:W-:Y:S04]  /*08f0*/  LDS R28, [R5] ;  /* 0x00000000051c7984 */ /* 0x000fe80000000800 */
[----:B------:R-:W-:Y:S04]  /*0900*/  LDS R26, [R5+0x10] ;  /* 0x00001000051a7984 */ /* 0x000fe80000000800 */
[----:B------:R-:W-:Y:S04]  /*0910*/  LDS R29, [R5+0x20] ;  /* 0x00002000051d7984 */ /* 0x000fe80000000800 */
[----:B------:R-:W-:Y:S04]  /*0920*/  LDS R25, [R5+0x30] ;  /* 0x0000300005197984 */ /* 0x000fe80000000800 */
[----:B------:R-:W0:Y:S01]  /*0930*/  LDS.128 R8, [R7] ;  /* 0x0000000007087984 */ /* 0x000e220000000c00 */
[----:B------:R-:W-:Y:S06]  /*0940*/  BAR.SYNC.DEFER_BLOCKING 0x0 ;  /* 0x0000000000007b1d */ /* 0x000fec0000010000 */
[----:B------:R0:W2:Y:S04]  /*0950*/  LDG.E R22, desc[UR12][R22.64] ;  /* 0x0000000c16167981 */ /* 0x0000a8000c1e1900 */
[----:B------:R-:W3:Y:S01]  /*0960*/  LDG.E R20, desc[UR12][R20.64] ;  /* 0x0000000c14147981 */ /* 0x000ee2000c1e1900 */
[----:B------:R-:W-:Y:S01]  /*0970*/  IMAD R13, R2, 0x4, R7 ;  /* 0x00000004020d7824 */ /* 0x000fe200078e0207 */
[----:B------:R-:W-:Y:S01]  /*0980*/  UIADD3 UR4, UPT, UPT, UR4, 0x4, URZ ;  /* 0x0000000404047890 */ /* 0x000fe2000fffe0ff */
[----:B------:R-:W-:Y:S01]  /*0990*/  VIADD R16, R16, 0x10 ;  /* 0x0000001010107836 */ /* 0x000fe20000000000 */
[----:B------:R-:W-:Y:S01]  /*09a0*/  ULEA UR8, UR10, UR8, 0x4 ;  /* 0x000000080a087291 */ /* 0x000fe2000f8e20ff */
[----:B------:R-:W-:Y:S01]  /*09b0*/  VIADD R18, R18, 0x10 ;  /* 0x0000001012127836 */ /* 0x000fe20000000000 */
[----:B------:R-:W-:Y:S01]  /*09c0*/  UISETP.NE.AND UP0, UPT, UR4, URZ, UPT ;  /* 0x000000ff0400728c */ /* 0x000fe2000bf05270 */
[----:B------:R-:W-:-:S02]  /*09d0*/  VIADD R19, R19, 0x10 ;  /* 0x0000001013137836 */ /* 0x000fc40000000000 */
[----:B0-----:R-:W-:Y:S01]  /*09e0*/  FFMA R23, R8, R28, R27 ;  /* 0x0000001c08177223 */ /* 0x001fe2000000001b */
[----:B------:R-:W-:Y:S01]  /*09f0*/  VIADD R17, R17, 0x10 ;  /* 0x0000001011117836 */ /* 0x000fe20000000000 */
[----:B------:R-:W-:Y:S02]  /*0a00*/  ULEA UR9, UR10, UR9, 0x4 ;  /* 0x000000090a097291 */ /* 0x000fe4000f8e20ff */
[----:B------:R-:W-:Y:S01]  /*0a10*/  FFMA R26, R26, R9, R23 ;  /* 0x000000091a1a7223 */ /* 0x000fe20000000017 */
[----:B------:R-:W-:Y:S02]  /*0a20*/  ULEA UR14, UR10, UR14, 0x4 ;  /* 0x0000000e0a0e7291 */ /* 0x000fe4000f8e20ff */
[----:B------:R-:W-:Y:S01]  /*0a30*/  ULEA UR7, UR10, UR7, 0x4 ;  /* 0x000000070a077291 */ /* 0x000fe2000f8e20ff */
[----:B------:R-:W-:-:S04]  /*0a40*/  FFMA R10, R29, R10, R26 ;  /* 0x0000000a1d0a7223 */ /* 0x000fc8000000001a */
[----:B------:R-:W-:Y:S01]  /*0a50*/  FFMA R11, R25, R11, R10 ;  /* 0x0000000b190b7223 */ /* 0x000fe2000000000a */
[----:B--2---:R-:W-:Y:S04]  /*0a60*/  STS [R13], R22 ;  /* 0x000000160d007388 */ /* 0x004fe80000000800 */
[----:B---3--:R-:W-:Y:S01]  /*0a70*/  STS [R24], R20 ;  /* 0x0000001418007388 */ /* 0x008fe20000000800 */
[----:B------:R-:W-:Y:S06]  /*0a80*/  BAR.SYNC.DEFER_BLOCKING 0x0 ;  /* 0x0000000000007b1d */ /* 0x000fec0000010000 */
[----:B------:R-:W-:Y:S04]  /*0a90*/  LDS R21, [R5] ;  /* 0x0000000005157984 */ /* 0x000fe80000000800 */
[----:B------:R-:W0:Y:S04]  /*0aa0*/  LDS.128 R12, [R7] ;  /* 0x00000000070c7984 */ /* 0x000e280000000c00 */
[----:B------:R-:W1:Y:S04]  /*0ab0*/  LDS R28, [R5+0x10] ;  /* 0x00001000051c7984 */ /* 0x000e680000000800 */
[----:B------:R-:W2:Y:S04]  /*0ac0*/  LDS R27, [R5+0x20] ;  /* 0x00002000051b7984 */ /* 0x000ea80000000800 */
[----:B------:R-:W3:Y:S01]  /*0ad0*/  LDS R8, [R5+0x30] ;  /* 0x0000300005087984 */ /* 0x000ee20000000800 */
[----:B0-----:R-:W-:-:S04]  /*0ae0*/  FFMA R11, R12, R21, R11 ;  /* 0x000000150c0b7223 */ /* 0x001fc8000000000b */
[----:B-1----:R-:W-:-:S04]  /*0af0*/  FFMA R28, R28, R13, R11 ;  /* 0x0000000d1c1c7223 */ /* 0x002fc8000000000b */
[----:B--2---:R-:W-:-:S04]  /*0b00*/  FFMA R27, R27, R14, R28 ;  /* 0x0000000e1b1b7223 */ /* 0x004fc8000000001c */
[----:B---3--:R-:W-:Y:S01]  /*0b10*/  FFMA R21, R8, R15, R27 ;  /* 0x0000000f08157223 */ /* 0x008fe2000000001b */
[----:B------:R-:W-:Y:S06]  /*0b20*/  BAR.SYNC.DEFER_BLOCKING 0x0 ;  /* 0x0000000000007b1d */ /* 0x000fec0000010000 */
[----:B------:R-:W-:Y:S05]  /*0b30*/  BRA.U UP0, `(.L_x_2) ;  /* 0xfffffff900447547 */ /* 0x000fea000b83ffff */
[----:B------:R-:W-:-:S12]  /*0b40*/  ULOP3.LUT UR4, UR11, 0x7ffffffc, URZ, 0xc0, !UPT ;  /* 0x7ffffffc0b047892 */ /* 0x000fd8000f8ec0ff */
.L_x_1:
[----:B------:R-:W-:-:S09]  /*0b50*/  ULOP3.LUT UP0, UR9, UR11, 0x3, URZ, 0xc0, !UPT ;  /* 0x000000030b097892 */ /* 0x000fd2000f80c0ff */
[----:B------:R-:W-:Y:S05]  /*0b60*/  BRA.U !UP0, `(.L_x_0) ;  /* 0x0000000508847547 */ /* 0x000fea000b800000 */
[----:B------:R-:W0:Y:S01]  /*0b70*/  S2R R20, SR_TID.Y ;  /* 0x0000000000147919 */ /* 0x000e220000002200 */
[----:B------:R-:W1:Y:S01]  /*0b80*/  LDCU UR8, c[0x0][0x388] ;  /* 0x00007100ff0877ac */ /* 0x000e620008000800 */
[----:B------:R-:W-:Y:S01]  /*0b90*/  IMAD R22, R2, 0x4, R7 ;  /* 0x0000000402167824 */ /* 0x000fe200078e0207 */
[----:B------:R-:W-:Y:S02]  /*0ba0*/  UISETP.NE.AND UP0, UPT, UR9, 0x1, UPT ;  /* 0x000000010900788c */ /* 0x000fe4000bf05270 */
[----:B------:R-:W-:-:S04]  /*0bb0*/  ULOP3.LUT UR7, UR11, 0x1, URZ, 0xc0, !UPT ;  /* 0x000000010b077892 */ /* 0x000fc8000f8ec0ff */
[----:B------:R-:W-:Y:S02]  /*0bc0*/  UISETP.NE.U32.AND UP1, UPT, UR7, 0x1, UPT ;  /* 0x000000010700788c */ /* 0x000fe4000bf25070 */
[----:B------:R-:W-:Y:S02]  /*0bd0*/  USHF.L.U32 UR7, UR10, 0x2, URZ ;  /* 0x000000020a077899 */ /* 0x000fe400080006ff */
[----:B-1----:R-:W-:Y:S01]  /*0be0*/  UIMAD UR10, UR5, UR8, URZ ;  /* 0x00000008050a72a4 */ /* 0x002fe2000f8e02ff */
[----:B0-----:R-:W-:Y:S01]  /*0bf0*/  IMAD R20, R20, 0x10, R5 ;  /* 0x0000001014147824 */ /* 0x001fe200078e0205 */
[----:B------:R-:W-:Y:S10]  /*0c00*/  BRA.U !UP0, `(.L_x_3) ;  /* 0x0000000108e47547 */ /* 0x000ff4000b800000 */
[----:B------:R-:W0:Y:S01]  /*0c10*/  LDCU.64 UR14, c[0x0][0x390] ;  /* 0x00007200ff0e77ac */ /* 0x000e220008000a00 */
[----:B------:R-:W1:Y:S01]  /*0c20*/  LDCU.64 UR16, c[0x0][0x3a8] ;  /* 0x00007500ff1077ac */ /* 0x000e620008000a00 */
[----:B------:R-:W-:Y:S02]  /*0c30*/  ULEA UR8, UR4, UR10, 0x2 ;  /* 0x0000000a04087291 */ /* 0x000fe4000f8e10ff */
[----:B------:R-:W-:-:S04]  /*0c40*/  UIMAD UR9, UR4, UR7, UR6 ;  /* 0x00000007040972a4 */ /* 0x000fc8000f8e0206 */
[----:B------:R-:W-:Y:S01]  /*0c50*/  IMAD.U32 R14, RZ, RZ, UR8 ;  /* 0x00000008ff0e7e24 */ /* 0x000fe2000f8e00ff */
[----:B------:R-:W-:Y:S01]  /*0c60*/  IADD3 R11, P1, PT, R6, UR8, RZ ;  /* 0x00000008060b7c10 */ /* 0x000fe2000ff3e0ff */
[----:B------:R-:W-:Y:S01]  /*0c70*/  IMAD.U32 R13, RZ, RZ, UR9 ;  /* 0x00000009ff0d7e24 */ /* 0x000fe2000f8e00ff */
[----:B------:R-:W-:Y:S02]  /*0c80*/  IADD3 R9, P0, PT, R0, UR9, RZ ;  /* 0x0000000900097c10 */ /* 0x000fe4000ff1e0ff */
[----:B------:R-:W-:Y:S02]  /*0c90*/  LEA.HI.X.SX32 R14, R14, R3, 0x1, P1 ;  /* 0x000000030e0e7211 */ /* 0x000fe400008f0eff */
[----:B0-----:R-:W-:Y:S02]  /*0ca0*/  LEA R10, P1, R11, UR14, 0x2 ;  /* 0x0000000e0b0a7c11 */ /* 0x001fe4000f8210ff */
[----:B------:R-:W-:Y:S02]  /*0cb0*/  LEA.HI.X.SX32 R12, R13, R4, 0x1, P0 ;  /* 0x000000040d0c7211 */ /* 0x000fe400000f0eff */
[----:B-1----:R-:W-:-:S02]  /*0cc0*/  LEA R8, P0, R9, UR16, 0x2 ;  /* 0x0000001009087c11 */ /* 0x002fc4000f8010ff */
[----:B------:R-:W-:Y:S02]  /*0cd0*/  LEA.HI.X R11, R11, UR15, R14, 0x2, P1 ;  /* 0x0000000f0b0b7c11 */ /* 0x000fe400088f140e */
[----:B------:R-:W-:-:S03]  /*0ce0*/  LEA.HI.X R9, R9, UR17, R12, 0x2, P0 ;  /* 0x0000001109097c11 */ /* 0x000fc600080f140c */
[----:B------:R-:W2:Y:S04]  /*0cf0*/  LDG.E R13, desc[UR12][R10.64] ;  /* 0x0000000c0a0d7981 */ /* 0x000ea8000c1e1900 */
[----:B------:R-:W3:Y:S01]  /*0d00*/  LDG.E R15, desc[UR12][R8.64] ;  /* 0x0000000c080f7981 */ /* 0x000ee2000c1e1900 */
[----:B------:R-:W-:Y:S02]  /*0d10*/  UIADD3 UR8, UPT, UPT, UR8, 0x4, URZ ;  /* 0x0000000408087890 */ /* 0x000fe4000fffe0ff */
[----:B------:R-:W-:-:S04]  /*0d20*/  UIADD3 UR9, UPT, UPT, UR7, UR9, URZ ;  /* 0x0000000907097290 */ /* 0x000fc8000fffe0ff */
[----:B------:R-:W-:Y:S01]  /*0d30*/  IMAD.U32 R16, RZ, RZ, UR8 ;  /* 0x00000008ff107e24 */ /* 0x000fe2000f8e00ff */
[----:B------:R-:W-:Y:S01]  /*0d40*/  IADD3 R14, P0, PT, R6, UR8, RZ ;  /* 0x00000008060e7c10 */ /* 0x000fe2000ff1e0ff */
[----:B------:R-:W-:Y:S01]  /*0d50*/  IMAD.U32 R17, RZ, RZ, UR9 ;  /* 0x00000009ff117e24 */ /* 0x000fe2000f8e00ff */
[----:B------:R-:W-:Y:S02]  /*0d60*/  IADD3 R12, P1, PT, R0, UR9, RZ ;  /* 0x00000009000c7c10 */ /* 0x000fe4000ff3e0ff */
[----:B------:R-:W-:Y:S02]  /*0d70*/  LEA.HI.X.SX32 R19, R16, R3, 0x1, P0 ;  /* 0x0000000310137211 */ /* 0x000fe400000f0eff */
[----:B------:R-:W-:Y:S02]  /*0d80*/  LEA R18, P0, R14, UR14, 0x2 ;  /* 0x0000000e0e127c11 */ /* 0x000fe4000f8010ff */
[----:B------:R-:W-:Y:S02]  /*0d90*/  LEA.HI.X.SX32 R17, R17, R4, 0x1, P1 ;  /* 0x0000000411117211 */ /* 0x000fe400008f0eff */
[----:B------:R-:W-:-:S02]  /*0da0*/  LEA R16, P1, R12, UR16, 0x2 ;  /* 0x000000100c107c11 */ /* 0x000fc4000f8210ff */
        /* <DEDUP_REMOVED lines=11> */
[----:B------:R-:W2:Y:S04]  /*0e60*/  LDG.E R19, desc[UR12][R18.64] ;  /* 0x0000000c12137981 */ /* 0x000ea8000c1e1900 */
[----:B------:R-:W3:Y:S01]  /*0e70*/  LDG.E R16, desc[UR12][R16.64] ;  /* 0x0000000c10107981 */ /* 0x000ee2000c1e1900 */
[----:B------:R-:W-:Y:S01]  /*0e80*/  UIADD3 UR4, UPT, UPT, UR4, 0x2, URZ ;  /* 0x0000000204047890 */ /* 0x000fe2000fffe0ff */
[----:B0-----:R-:W-:-:S04]  /*0e90*/  FFMA R21, R8, R24, R21 ;  /* 0x0000001808157223 */ /* 0x001fc80000000015 */
[----:B------:R-:W-:-:S04]  /*0ea0*/  FFMA R26, R26, R9, R21 ;  /* 0x000000091a1a7223 */ /* 0x000fc80000000015 */
        /* <DEDUP_REMOVED lines=15> */
.L_x_3:
[----:B------:R-:W-:Y:S05]  /*0fa0*/  BRA.U UP1, `(.L_x_0) ;  /* 0x0000000101747547 */ /* 0x000fea000b800000 */
        /* <DEDUP_REMOVED lines=9> */
[----:B------:R-:W-:Y:S02]  /*1040*/  LEA.HI.X.SX32 R3, R11, R4, 0x1, P1 ;  /* 0x000000040b037211 */ /* 0x000fe400008f0eff */
[----:B0-----:R-:W-:Y:S02]  /*1050*/  LEA R12, P0, R6, UR14, 0x2 ;  /* 0x0000000e060c7c11 */ /* 0x001fe4000f8010ff */
[----:B-1----:R-:W-:-:S02]  /*1060*/  LEA R14, P1, R0, UR16, 0x2 ;  /* 0x00000010000e7c11 */ /* 0x002fc4000f8210ff */
[----:B------:R-:W-:Y:S02]  /*1070*/  LEA.HI.X R13, R6, UR15, R9, 0x2, P0 ;  /* 0x0000000f060d7c11 */ /* 0x000fe400080f1409 */
[----:B------:R-:W-:-:S04]  /*1080*/  LEA.HI.X R15, R0, UR17, R3, 0x2, P1 ;  /* 0x00000011000f7c11 */ /* 0x000fc800088f1403 */
[----:B------:R-:W2:Y:S04]  /*1090*/  LDG.E R13, desc[UR12][R12.64] ;  /* 0x0000000c0c0d7981 */ /* 0x000ea8000c1e1900 */
[----:B------:R-:W3:Y:S04]  /*10a0*/  LDG.E R15, desc[UR12][R14.64] ;  /* 0x0000000c0e0f7981 */ /* 0x000ee8000c1e1900 */
        /* <DEDUP_REMOVED lines=13> */
.L_x_0:
[----:B------:R-:W0:Y:S01]  /*1180*/  S2R R3, SR_TID.Y ;  /* 0x0000000000037919 */ /* 0x000e220000002200 */
[----:B------:R-:W1:Y:S01]  /*1190*/  LDCU UR4, c[0x0][0x3b8] ;  /* 0x00007700ff0477ac */ /* 0x000e620008000800 */
[----:B------:R-:W2:Y:S01]  /*11a0*/  LDCU.64 UR8, c[0x0][0x3c0] ;  /* 0x00007800ff0877ac */ /* 0x000ea20008000a00 */
[----:B-1----:R-:W-:-:S06]  /*11b0*/  UIMAD UR5, UR5, UR4, UR6 ;  /* 0x00000004050572a4 */ /* 0x002fcc000f8e0206 */
[----:B------:R-:W-:Y:S02]  /*11c0*/  IMAD.U32 R5, RZ, RZ, UR5 ;  /* 0x00000005ff057e24 */ /* 0x000fe4000f8e00ff */
[----:B0-----:R-:W-:-:S05]  /*11d0*/  IMAD R2, R3, UR4, R2 ;  /* 0x0000000403027c24 */ /* 0x001fca000f8e0202 */
[----:B------:R-:W-:Y:S02]  /*11e0*/  SHF.R.S32.HI R0, RZ, 0x1f, R2 ;  /* 0x0000001fff007819 */ /* 0x000fe40000011402 */
[----:B------:R-:W-:-:S04]  /*11f0*/  IADD3 R3, P0, PT, R2, UR5, RZ ;  /* 0x0000000502037c10 */ /* 0x000fc8000ff1e0ff */
[----:B------:R-:W-:Y:S02]  /*1200*/  LEA.HI.X.SX32 R0, R5, R0, 0x1, P0 ;  /* 0x0000000005007211 */ /* 0x000fe400000f0eff */
[----:B--2---:R-:W-:-:S04]  /*1210*/  LEA R2, P0, R3, UR8, 0x2 ;  /* 0x0000000803027c11 */ /* 0x004fc8000f8010ff */
[----:B------:R-:W-:-:S05]  /*1220*/  LEA.HI.X R3, R3, UR9, R0, 0x2, P0 ;  /* 0x0000000903037c11 */ /* 0x000fca00080f1400 */
[----:B------:R-:W-:Y:S01]  /*1230*/  STG.E desc[UR12][R2.64], R21 ;  /* 0x0000001502007986 */ /* 0x000fe2000c10190c */
[----:B------:R-:W-:Y:S05]  /*1240*/  EXIT ;  /* 0x000000000000794d */ /* 0x000fea0003800000 */
.L_x_4:
[----:B------:R-:W-:-:S00]  /*1250*/  BRA `(.L_x_4) ;  /* 0xfffffffc00fc7947 */ /* 0x000fc0000383ffff */
[----:B------:R-:W-:-:S00]  /*1260*/  NOP ;  /* 0x0000000000007918 */ /* 0x000fc00000000000 */
        /* <DEDUP_REMOVED lines=9> */
.L_x_5:


//--------------------- .nv.shared._Z18Tile_Shared_MatMul6MatrixS_S_ --------------------------
	.section	.nv.shared._Z18Tile_Shared_MatMul6MatrixS_S_,"aw",@nobits
	.sectionflags	@""
	.align	4
.nv.shared._Z18Tile_Shared_MatMul6MatrixS_S_:
	.zero		1152


//--------------------- .nv.shared.reserved.0     --------------------------
	.section	.nv.shared.reserved.0,"aw",@nobits
	.weak		__nv_reservedSMEM_offset_0_alias
	.size		__nv_reservedSMEM_offset_0_alias, 0, 64
	.other		__nv_reservedSMEM_offset_0_alias,@"STO_CUDA_RESERVED_SHARED STV_DEFAULT"
__nv_reservedSMEM_offset_0_alias:
	.zero		0
	.zero		64


//--------------------- .nv.constant0._Z18Tile_Shared_MatMul6MatrixS_S_ --------------------------
	.section	.nv.constant0._Z18Tile_Shared_MatMul6MatrixS_S_,"a",@progbits
	.sectionflags	@""
	.align	4
.nv.constant0._Z18Tile_Shared_MatMul6MatrixS_S_:
	.zero		968


//--------------------- SYMBOLS --------------------------

	.type		.nv.reservedSmem.offset0,@object
	.size		.nv.reservedSmem.offset0,0x4
	.type		.nv.reservedSmem.cap,@object
	.size		.nv.reservedSmem.cap,0x4
